//
// Generated by NVIDIA NVVM Compiler
//
// Compiler Build ID: CL-36424714
// Cuda compilation tools, release 13.0, V13.0.88
// Based on NVVM 20.0.0
//

.version 9.0
.target sm_100
.address_size 64

	// .globl	_ZN3cub18CUB_300001_SM_10006detail11EmptyKernelIvEEvv
.global .align 1 .b8 _ZN34_INTERNAL_677801fa_4_k_cu_6321e8f84cuda3std3__45__cpo5beginE[1];
.global .align 1 .b8 _ZN34_INTERNAL_677801fa_4_k_cu_6321e8f84cuda3std3__45__cpo3endE[1];
.global .align 1 .b8 _ZN34_INTERNAL_677801fa_4_k_cu_6321e8f84cuda3std3__45__cpo6cbeginE[1];
.global .align 1 .b8 _ZN34_INTERNAL_677801fa_4_k_cu_6321e8f84cuda3std3__45__cpo4cendE[1];
.global .align 1 .b8 _ZN34_INTERNAL_677801fa_4_k_cu_6321e8f84cuda3std3__45__cpo6rbeginE[1];
.global .align 1 .b8 _ZN34_INTERNAL_677801fa_4_k_cu_6321e8f84cuda3std3__45__cpo4rendE[1];
.global .align 1 .b8 _ZN34_INTERNAL_677801fa_4_k_cu_6321e8f84cuda3std3__45__cpo7crbeginE[1];
.global .align 1 .b8 _ZN34_INTERNAL_677801fa_4_k_cu_6321e8f84cuda3std3__45__cpo5crendE[1];
.global .align 1 .b8 _ZN34_INTERNAL_677801fa_4_k_cu_6321e8f84cuda3std3__436_GLOBAL__N__677801fa_4_k_cu_6321e8f86ignoreE[1];
.global .align 1 .b8 _ZN34_INTERNAL_677801fa_4_k_cu_6321e8f84cuda3std3__419piecewise_constructE[1];
.global .align 1 .b8 _ZN34_INTERNAL_677801fa_4_k_cu_6321e8f84cuda3std3__48in_placeE[1];
.global .align 1 .b8 _ZN34_INTERNAL_677801fa_4_k_cu_6321e8f84cuda3std3__420unreachable_sentinelE[1];
.global .align 1 .b8 _ZN34_INTERNAL_677801fa_4_k_cu_6321e8f84cuda3std3__47nulloptE[1];
.global .align 1 .b8 _ZN34_INTERNAL_677801fa_4_k_cu_6321e8f84cuda3std3__48unexpectE[1];
.global .align 1 .b8 _ZN34_INTERNAL_677801fa_4_k_cu_6321e8f84cuda3std6ranges3__45__cpo4swapE[1];
.global .align 1 .b8 _ZN34_INTERNAL_677801fa_4_k_cu_6321e8f84cuda3std6ranges3__45__cpo9iter_moveE[1];
.global .align 1 .b8 _ZN34_INTERNAL_677801fa_4_k_cu_6321e8f84cuda3std6ranges3__45__cpo5beginE[1];
.global .align 1 .b8 _ZN34_INTERNAL_677801fa_4_k_cu_6321e8f84cuda3std6ranges3__45__cpo3endE[1];
.global .align 1 .b8 _ZN34_INTERNAL_677801fa_4_k_cu_6321e8f84cuda3std6ranges3__45__cpo6cbeginE[1];
.global .align 1 .b8 _ZN34_INTERNAL_677801fa_4_k_cu_6321e8f84cuda3std6ranges3__45__cpo4cendE[1];
.global .align 1 .b8 _ZN34_INTERNAL_677801fa_4_k_cu_6321e8f84cuda3std6ranges3__45__cpo7advanceE[1];
.global .align 1 .b8 _ZN34_INTERNAL_677801fa_4_k_cu_6321e8f84cuda3std6ranges3__45__cpo9iter_swapE[1];
.global .align 1 .b8 _ZN34_INTERNAL_677801fa_4_k_cu_6321e8f84cuda3std6ranges3__45__cpo4nextE[1];
.global .align 1 .b8 _ZN34_INTERNAL_677801fa_4_k_cu_6321e8f84cuda3std6ranges3__45__cpo4prevE[1];
.global .align 1 .b8 _ZN34_INTERNAL_677801fa_4_k_cu_6321e8f84cuda3std6ranges3__45__cpo4dataE[1];
.global .align 1 .b8 _ZN34_INTERNAL_677801fa_4_k_cu_6321e8f84cuda3std6ranges3__45__cpo5cdataE[1];
.global .align 1 .b8 _ZN34_INTERNAL_677801fa_4_k_cu_6321e8f84cuda3std6ranges3__45__cpo4sizeE[1];
.global .align 1 .b8 _ZN34_INTERNAL_677801fa_4_k_cu_6321e8f84cuda3std6ranges3__45__cpo5ssizeE[1];
.global .align 1 .b8 _ZN34_INTERNAL_677801fa_4_k_cu_6321e8f84cuda3std6ranges3__45__cpo8distanceE[1];
.global .align 1 .b8 _ZN34_INTERNAL_677801fa_4_k_cu_6321e8f86thrust24THRUST_300001_SM_1000_NS8cuda_cub3parE[1];
.global .align 1 .b8 _ZN34_INTERNAL_677801fa_4_k_cu_6321e8f86thrust24THRUST_300001_SM_1000_NS8cuda_cub10par_nosyncE[1];
.global .align 1 .b8 _ZN34_INTERNAL_677801fa_4_k_cu_6321e8f86thrust24THRUST_300001_SM_1000_NS6system6detail10sequential3seqE[1];
.global .align 1 .b8 _ZN34_INTERNAL_677801fa_4_k_cu_6321e8f86thrust24THRUST_300001_SM_1000_NS6system3cpp3parE[1];
.global .align 1 .b8 _ZN34_INTERNAL_677801fa_4_k_cu_6321e8f86thrust24THRUST_300001_SM_1000_NS12placeholders2_1E[1];
.global .align 1 .b8 _ZN34_INTERNAL_677801fa_4_k_cu_6321e8f86thrust24THRUST_300001_SM_1000_NS12placeholders2_2E[1];
.global .align 1 .b8 _ZN34_INTERNAL_677801fa_4_k_cu_6321e8f86thrust24THRUST_300001_SM_1000_NS12placeholders2_3E[1];
.global .align 1 .b8 _ZN34_INTERNAL_677801fa_4_k_cu_6321e8f86thrust24THRUST_300001_SM_1000_NS12placeholders2_4E[1];
.global .align 1 .b8 _ZN34_INTERNAL_677801fa_4_k_cu_6321e8f86thrust24THRUST_300001_SM_1000_NS12placeholders2_5E[1];
.global .align 1 .b8 _ZN34_INTERNAL_677801fa_4_k_cu_6321e8f86thrust24THRUST_300001_SM_1000_NS12placeholders2_6E[1];
.global .align 1 .b8 _ZN34_INTERNAL_677801fa_4_k_cu_6321e8f86thrust24THRUST_300001_SM_1000_NS12placeholders2_7E[1];
.global .align 1 .b8 _ZN34_INTERNAL_677801fa_4_k_cu_6321e8f86thrust24THRUST_300001_SM_1000_NS12placeholders2_8E[1];
.global .align 1 .b8 _ZN34_INTERNAL_677801fa_4_k_cu_6321e8f86thrust24THRUST_300001_SM_1000_NS12placeholders2_9E[1];
.global .align 1 .b8 _ZN34_INTERNAL_677801fa_4_k_cu_6321e8f86thrust24THRUST_300001_SM_1000_NS12placeholders3_10E[1];
.global .align 1 .b8 _ZN34_INTERNAL_677801fa_4_k_cu_6321e8f86thrust24THRUST_300001_SM_1000_NS3seqE[1];
.global .align 1 .b8 _ZN34_INTERNAL_677801fa_4_k_cu_6321e8f86thrust24THRUST_300001_SM_1000_NS6deviceE[1];

.visible .entry _ZN3cub18CUB_300001_SM_10006detail11EmptyKernelIvEEvv()
{


	ret;

}


// ===== COMPILED SASS (sm_100) =====

	.target	sm_100

	.elftype	@"ET_EXEC"


//--------------------- .note.nv.tkinfo           --------------------------
	.section	.note.nv.tkinfo,"",@"SHT_NOTE"
	.sectionflags	@"SHF_NOTE_NV_TKINFO"
	.tkinfo
        /*0018*/ 	.word	0x00000002
        /*0030*/ 	.string	""
        /*0030*/ 	.string	"ptxas"
        /*0030*/ 	.string	"Cuda compilation tools, release 13.0, V13.0.88"
        /*0030*/ 	.string	"Build cuda_13.0.r13.0/compiler.36424714_0"
        /*0030*/ 	.string	"-arch sm_100 -m 64 "



//--------------------- .note.nv.cuinfo           --------------------------
	.section	.note.nv.cuinfo,"",@"SHT_NOTE"
	.sectionflags	@"SHF_NOTE_NV_CUINFO"
        /*0018*/ 	.short	0x0002
        /*001a*/ 	.short	0x0064
        /*001c*/ 	.short	0x0082
	.zero		2


//--------------------- .nv.info                  --------------------------
	.section	.nv.info,"",@"SHT_CUDA_INFO"
	.align	4


	//----- nvinfo : EIATTR_REGCOUNT
	.align		4
        /*0000*/ 	.byte	0x04, 0x2f
        /*0002*/ 	.short	(.L_46 - .L_45)
	.align		4
.L_45:
        /*0004*/ 	.word	index@(_ZN3cub18CUB_300001_SM_10006detail11EmptyKernelIvEEvv)
        /*0008*/ 	.word	0x00000004


	//----- nvinfo : EIATTR_FRAME_SIZE
	.align		4
.L_46:
        /*000c*/ 	.byte	0x04, 0x11
        /*000e*/ 	.short	(.L_48 - .L_47)
	.align		4
.L_47:
        /*0010*/ 	.word	index@(_ZN3cub18CUB_300001_SM_10006detail11EmptyKernelIvEEvv)
        /*0014*/ 	.word	0x00000000


	//----- nvinfo : EIATTR_MIN_STACK_SIZE
	.align		4
.L_48:
        /*0018*/ 	.byte	0x04, 0x12
        /*001a*/ 	.short	(.L_50 - .L_49)
	.align		4
.L_49:
        /*001c*/ 	.word	index@(_ZN3cub18CUB_300001_SM_10006detail11EmptyKernelIvEEvv)
        /*0020*/ 	.word	0x00000000
.L_50:


//--------------------- .nv.compat                --------------------------
	.section	.nv.compat,"",@"SHT_CUDA_COMPAT_INFO"
	.align	4
        /*0000*/ 	.byte	0x02, 0x09, 0x00, 0x00, 0x02, 0x02, 0x01, 0x00, 0x02, 0x05, 0x05, 0x00, 0x03, 0x07, 0x01, 0x01
        /*0010*/ 	.byte	0x02, 0x03, 0x00, 0x00, 0x02, 0x06, 0x01, 0x00, 0x04, 0x0b, 0x08, 0x00, 0x09, 0x00, 0x00, 0x00
        /*0020*/ 	.byte	0x00, 0x00, 0x00, 0x00


//--------------------- .nv.info._ZN3cub18CUB_300001_SM_10006detail11EmptyKernelIvEEvv --------------------------
	.section	.nv.info._ZN3cub18CUB_300001_SM_10006detail11EmptyKernelIvEEvv,"",@"SHT_CUDA_INFO"
	.sectionflags	@""
	.align	4


	//----- nvinfo : EIATTR_CUDA_API_VERSION
	.align		4
        /*0000*/ 	.byte	0x04, 0x37
        /*0002*/ 	.short	(.L_52 - .L_51)
.L_51:
        /*0004*/ 	.word	0x00000082


	//----- nvinfo : EIATTR_SPARSE_MMA_MASK
	.align		4
.L_52:
        /*0008*/ 	.byte	0x03, 0x50
        /*000a*/ 	.short	0x0000


	//----- nvinfo : EIATTR_MAXREG_COUNT
	.align		4
        /*000c*/ 	.byte	0x03, 0x1b
        /*000e*/ 	.short	0x00ff


	//----- nvinfo : EIATTR_MERCURY_ISA_VERSION
	.align		4
        /*0010*/ 	.byte	0x03, 0x5f
        /*0012*/ 	.short	0x0101


	//----- nvinfo : EIATTR_VRC_CTA_INIT_COUNT
	.align		4
        /*0014*/ 	.byte	0x02, 0x4a
	.zero		1
	.zero		1


	//----- nvinfo : EIATTR_EXIT_INSTR_OFFSETS
	.align		4
        /*0018*/ 	.byte	0x04, 0x1c
        /*001a*/ 	.short	(.L_54 - .L_53)


	//   ....[0]....
.L_53:
        /*001c*/ 	.word	0x00000010


	//----- nvinfo : EIATTR_SW_WAR
	.align		4
.L_54:
        /*0020*/ 	.byte	0x04, 0x36
        /*0022*/ 	.short	(.L_56 - .L_55)
.L_55:
        /*0024*/ 	.word	0x00000008
.L_56:


//--------------------- .nv.callgraph             --------------------------
	.section	.nv.callgraph,"",@"SHT_CUDA_CALLGRAPH"
	.align	4
	.sectionentsize	8
	.align		4
        /*0000*/ 	.word	0x00000000
	.align		4
        /*0004*/ 	.word	0xffffffff
	.align		4
        /*0008*/ 	.word	0x00000000
	.align		4
        /*000c*/ 	.word	0xfffffffe
	.align		4
        /*0010*/ 	.word	0x00000000
	.align		4
        /*0014*/ 	.word	0xfffffffd
	.align		4
        /*0018*/ 	.word	0x00000000
	.align		4
        /*001c*/ 	.word	0xfffffffc


//--------------------- .nv.constant4             --------------------------
	.section	.nv.constant4,"a",@progbits
	.align	8
	.align		8
.nv.constant4:
        /*0000*/ 	.dword	_ZN34_INTERNAL_677801fa_4_k_cu_6321e8f84cuda3std3__45__cpo5beginE
	.align		8
        /*0008*/ 	.dword	_ZN34_INTERNAL_677801fa_4_k_cu_6321e8f84cuda3std3__45__cpo3endE
	.align		8
        /*0010*/ 	.dword	_ZN34_INTERNAL_677801fa_4_k_cu_6321e8f84cuda3std3__45__cpo6cbeginE
	.align		8
        /*0018*/ 	.dword	_ZN34_INTERNAL_677801fa_4_k_cu_6321e8f84cuda3std3__45__cpo4cendE
	.align		8
        /*0020*/ 	.dword	_ZN34_INTERNAL_677801fa_4_k_cu_6321e8f84cuda3std3__45__cpo6rbeginE
	.align		8
        /*0028*/ 	.dword	_ZN34_INTERNAL_677801fa_4_k_cu_6321e8f84cuda3std3__45__cpo4rendE
	.align		8
        /*0030*/ 	.dword	_ZN34_INTERNAL_677801fa_4_k_cu_6321e8f84cuda3std3__45__cpo7crbeginE
	.align		8
        /*0038*/ 	.dword	_ZN34_INTERNAL_677801fa_4_k_cu_6321e8f84cuda3std3__45__cpo5crendE
	.align		8
        /*0040*/ 	.dword	_ZN34_INTERNAL_677801fa_4_k_cu_6321e8f84cuda3std3__436_GLOBAL__N__677801fa_4_k_cu_6321e8f86ignoreE
	.align		8
        /*0048*/ 	.dword	_ZN34_INTERNAL_677801fa_4_k_cu_6321e8f84cuda3std3__419piecewise_constructE
	.align		8
        /*0050*/ 	.dword	_ZN34_INTERNAL_677801fa_4_k_cu_6321e8f84cuda3std3__48in_placeE
	.align		8
        /*0058*/ 	.dword	_ZN34_INTERNAL_677801fa_4_k_cu_6321e8f84cuda3std3__420unreachable_sentinelE
	.align		8
        /*0060*/ 	.dword	_ZN34_INTERNAL_677801fa_4_k_cu_6321e8f84cuda3std3__47nulloptE
	.align		8
        /*0068*/ 	.dword	_ZN34_INTERNAL_677801fa_4_k_cu_6321e8f84cuda3std3__48unexpectE
	.align		8
        /*0070*/ 	.dword	_ZN34_INTERNAL_677801fa_4_k_cu_6321e8f84cuda3std6ranges3__45__cpo4swapE
	.align		8
        /*0078*/ 	.dword	_ZN34_INTERNAL_677801fa_4_k_cu_6321e8f84cuda3std6ranges3__45__cpo9iter_moveE
	.align		8
        /*0080*/ 	.dword	_ZN34_INTERNAL_677801fa_4_k_cu_6321e8f84cuda3std6ranges3__45__cpo5beginE
	.align		8
        /*0088*/ 	.dword	_ZN34_INTERNAL_677801fa_4_k_cu_6321e8f84cuda3std6ranges3__45__cpo3endE
	.align		8
        /*0090*/ 	.dword	_ZN34_INTERNAL_677801fa_4_k_cu_6321e8f84cuda3std6ranges3__45__cpo6cbeginE
	.align		8
        /*0098*/ 	.dword	_ZN34_INTERNAL_677801fa_4_k_cu_6321e8f84cuda3std6ranges3__45__cpo4cendE
	.align		8
        /*00a0*/ 	.dword	_ZN34_INTERNAL_677801fa_4_k_cu_6321e8f84cuda3std6ranges3__45__cpo7advanceE
	.align		8
        /*00a8*/ 	.dword	_ZN34_INTERNAL_677801fa_4_k_cu_6321e8f84cuda3std6ranges3__45__cpo9iter_swapE
	.align		8
        /*00b0*/ 	.dword	_ZN34_INTERNAL_677801fa_4_k_cu_6321e8f84cuda3std6ranges3__45__cpo4nextE
	.align		8
        /*00b8*/ 	.dword	_ZN34_INTERNAL_677801fa_4_k_cu_6321e8f84cuda3std6ranges3__45__cpo4prevE
	.align		8
        /*00c0*/ 	.dword	_ZN34_INTERNAL_677801fa_4_k_cu_6321e8f84cuda3std6ranges3__45__cpo4dataE
	.align		8
        /*00c8*/ 	.dword	_ZN34_INTERNAL_677801fa_4_k_cu_6321e8f84cuda3std6ranges3__45__cpo5cdataE
	.align		8
        /*00d0*/ 	.dword	_ZN34_INTERNAL_677801fa_4_k_cu_6321e8f84cuda3std6ranges3__45__cpo4sizeE
	.align		8
        /*00d8*/ 	.dword	_ZN34_INTERNAL_677801fa_4_k_cu_6321e8f84cuda3std6ranges3__45__cpo5ssizeE
	.align		8
        /*00e0*/ 	.dword	_ZN34_INTERNAL_677801fa_4_k_cu_6321e8f84cuda3std6ranges3__45__cpo8distanceE
	.align		8
        /*00e8*/ 	.dword	_ZN34_INTERNAL_677801fa_4_k_cu_6321e8f86thrust24THRUST_300001_SM_1000_NS8cuda_cub3parE
	.align		8
        /*00f0*/ 	.dword	_ZN34_INTERNAL_677801fa_4_k_cu_6321e8f86thrust24THRUST_300001_SM_1000_NS8cuda_cub10par_nosyncE
	.align		8
        /*00f8*/ 	.dword	_ZN34_INTERNAL_677801fa_4_k_cu_6321e8f86thrust24THRUST_300001_SM_1000_NS6system6detail10sequential3seqE
	.align		8
        /*0100*/ 	.dword	_ZN34_INTERNAL_677801fa_4_k_cu_6321e8f86thrust24THRUST_300001_SM_1000_NS6system3cpp3parE
	.align		8
        /*0108*/ 	.dword	_ZN34_INTERNAL_677801fa_4_k_cu_6321e8f86thrust24THRUST_300001_SM_1000_NS12placeholders2_1E
	.align		8
        /*0110*/ 	.dword	_ZN34_INTERNAL_677801fa_4_k_cu_6321e8f86thrust24THRUST_300001_SM_1000_NS12placeholders2_2E
	.align		8
        /*0118*/ 	.dword	_ZN34_INTERNAL_677801fa_4_k_cu_6321e8f86thrust24THRUST_300001_SM_1000_NS12placeholders2_3E
	.align		8
        /*0120*/ 	.dword	_ZN34_INTERNAL_677801fa_4_k_cu_6321e8f86thrust24THRUST_300001_SM_1000_NS12placeholders2_4E
	.align		8
        /*0128*/ 	.dword	_ZN34_INTERNAL_677801fa_4_k_cu_6321e8f86thrust24THRUST_300001_SM_1000_NS12placeholders2_5E
	.align		8
        /*0130*/ 	.dword	_ZN34_INTERNAL_677801fa_4_k_cu_6321e8f86thrust24THRUST_300001_SM_1000_NS12placeholders2_6E
	.align		8
        /*0138*/ 	.dword	_ZN34_INTERNAL_677801fa_4_k_cu_6321e8f86thrust24THRUST_300001_SM_1000_NS12placeholders2_7E
	.align		8
        /*0140*/ 	.dword	_ZN34_INTERNAL_677801fa_4_k_cu_6321e8f86thrust24THRUST_300001_SM_1000_NS12placeholders2_8E
	.align		8
        /*0148*/ 	.dword	_ZN34_INTERNAL_677801fa_4_k_cu_6321e8f86thrust24THRUST_300001_SM_1000_NS12placeholders2_9E
	.align		8
        /*0150*/ 	.dword	_ZN34_INTERNAL_677801fa_4_k_cu_6321e8f86thrust24THRUST_300001_SM_1000_NS12placeholders3_10E
	.align		8
        /*0158*/ 	.dword	_ZN34_INTERNAL_677801fa_4_k_cu_6321e8f86thrust24THRUST_300001_SM_1000_NS3seqE
	.align		8
        /*0160*/ 	.dword	_ZN34_INTERNAL_677801fa_4_k_cu_6321e8f86thrust24THRUST_300001_SM_1000_NS6deviceE


//--------------------- .text._ZN3cub18CUB_300001_SM_10006detail11EmptyKernelIvEEvv --------------------------
	.section	.text._ZN3cub18CUB_300001_SM_10006detail11EmptyKernelIvEEvv,"ax",@progbits
	.align	128
        .global         _ZN3cub18CUB_300001_SM_10006detail11EmptyKernelIvEEvv
        .type           _ZN3cub18CUB_300001_SM_10006detail11EmptyKernelIvEEvv,@function
        .size           _ZN3cub18CUB_300001_SM_10006detail11EmptyKernelIvEEvv,(.L_x_1 - _ZN3cub18CUB_300001_SM_10006detail11EmptyKernelIvEEvv)
        .other          _ZN3cub18CUB_300001_SM_10006detail11EmptyKernelIvEEvv,@"STO_CUDA_ENTRY STV_DEFAULT"
_ZN3cub18CUB_300001_SM_10006detail11EmptyKernelIvEEvv:
.text._ZN3cub18CUB_300001_SM_10006detail11EmptyKernelIvEEvv:
[----:B------:R-:W-:Y:S01]  /*0000*/  LDC R1, c[0x0][0x37c] ;  /* 0x0000df00ff017b82 */ /* 0x000fe20000000800 */
[----:B------:R-:W-:Y:S05]  /*0010*/  EXIT ;  /* 0x000000000000794d */ /* 0x000fea0003800000 */
.L_x_0:
[----:B------:R-:W-:-:S00]  /*0020*/  BRA `(.L_x_0) ;  /* 0xfffffffc00fc7947 */ /* 0x000fc0000383ffff */
[----:B------:R-:W-:-:S00]  /*0030*/  NOP ;  /* 0x0000000000007918 */ /* 0x000fc00000000000 */
        /* <DEDUP_REMOVED lines=12> */
.L_x_1:


//--------------------- .nv.shared.reserved.0     --------------------------
	.section	.nv.shared.reserved.0,"aw",@nobits
	.weak		__nv_reservedSMEM_offset_0_alias
	.size		__nv_reservedSMEM_offset_0_alias, 0, 64
	.other		__nv_reservedSMEM_offset_0_alias,@"STO_CUDA_RESERVED_SHARED STV_DEFAULT"
__nv_reservedSMEM_offset_0_alias:
	.zero		0
	.zero		64


//--------------------- .nv.global                --------------------------
	.section	.nv.global,"aw",@nobits
.nv.global:
	.type		_ZN34_INTERNAL_677801fa_4_k_cu_6321e8f86thrust24THRUST_300001_SM_1000_NS12placeholders2_8E,@object
	.size		_ZN34_INTERNAL_677801fa_4_k_cu_6321e8f86thrust24THRUST_300001_SM_1000_NS12placeholders2_8E,(_ZN34_INTERNAL_677801fa_4_k_cu_6321e8f84cuda3std3__436_GLOBAL__N__677801fa_4_k_cu_6321e8f86ignoreE - _ZN34_INTERNAL_677801fa_4_k_cu_6321e8f86thrust24THRUST_300001_SM_1000_NS12placeholders2_8E)
_ZN34_INTERNAL_677801fa_4_k_cu_6321e8f86thrust24THRUST_300001_SM_1000_NS12placeholders2_8E:
	.zero		1
	.type		_ZN34_INTERNAL_677801fa_4_k_cu_6321e8f84cuda3std3__436_GLOBAL__N__677801fa_4_k_cu_6321e8f86ignoreE,@object
	.size		_ZN34_INTERNAL_677801fa_4_k_cu_6321e8f84cuda3std3__436_GLOBAL__N__677801fa_4_k_cu_6321e8f86ignoreE,(_ZN34_INTERNAL_677801fa_4_k_cu_6321e8f84cuda3std6ranges3__45__cpo4dataE - _ZN34_INTERNAL_677801fa_4_k_cu_6321e8f84cuda3std3__436_GLOBAL__N__677801fa_4_k_cu_6321e8f86ignoreE)
_ZN34_INTERNAL_677801fa_4_k_cu_6321e8f84cuda3std3__436_GLOBAL__N__677801fa_4_k_cu_6321e8f86ignoreE:
	.zero		1
	.type		_ZN34_INTERNAL_677801fa_4_k_cu_6321e8f84cuda3std6ranges3__45__cpo4dataE,@object
	.size		_ZN34_INTERNAL_677801fa_4_k_cu_6321e8f84cuda3std6ranges3__45__cpo4dataE,(_ZN34_INTERNAL_677801fa_4_k_cu_6321e8f86thrust24THRUST_300001_SM_1000_NS6system3cpp3parE - _ZN34_INTERNAL_677801fa_4_k_cu_6321e8f84cuda3std6ranges3__45__cpo4dataE)
_ZN34_INTERNAL_677801fa_4_k_cu_6321e8f84cuda3std6ranges3__45__cpo4dataE:
	.zero		1
	.type		_ZN34_INTERNAL_677801fa_4_k_cu_6321e8f86thrust24THRUST_300001_SM_1000_NS6system3cpp3parE,@object
	.size		_ZN34_INTERNAL_677801fa_4_k_cu_6321e8f86thrust24THRUST_300001_SM_1000_NS6system3cpp3parE,(_ZN34_INTERNAL_677801fa_4_k_cu_6321e8f84cuda3std3__45__cpo5beginE - _ZN34_INTERNAL_677801fa_4_k_cu_6321e8f86thrust24THRUST_300001_SM_1000_NS6system3cpp3parE)
_ZN34_INTERNAL_677801fa_4_k_cu_6321e8f86thrust24THRUST_300001_SM_1000_NS6system3cpp3parE:
	.zero		1
	.type		_ZN34_INTERNAL_677801fa_4_k_cu_6321e8f84cuda3std3__45__cpo5beginE,@object
	.size		_ZN34_INTERNAL_677801fa_4_k_cu_6321e8f84cuda3std3__45__cpo5beginE,(_ZN34_INTERNAL_677801fa_4_k_cu_6321e8f84cuda3std6ranges3__45__cpo5beginE - _ZN34_INTERNAL_677801fa_4_k_cu_6321e8f84cuda3std3__45__cpo5beginE)
_ZN34_INTERNAL_677801fa_4_k_cu_6321e8f84cuda3std3__45__cpo5beginE:
	.zero		1
	.type		_ZN34_INTERNAL_677801fa_4_k_cu_6321e8f84cuda3std6ranges3__45__cpo5beginE,@object
	.size		_ZN34_INTERNAL_677801fa_4_k_cu_6321e8f84cuda3std6ranges3__45__cpo5beginE,(_ZN34_INTERNAL_677801fa_4_k_cu_6321e8f86thrust24THRUST_300001_SM_1000_NS6deviceE - _ZN34_INTERNAL_677801fa_4_k_cu_6321e8f84cuda3std6ranges3__45__cpo5beginE)
_ZN34_INTERNAL_677801fa_4_k_cu_6321e8f84cuda3std6ranges3__45__cpo5beginE:
	.zero		1
	.type		_ZN34_INTERNAL_677801fa_4_k_cu_6321e8f86thrust24THRUST_300001_SM_1000_NS6deviceE,@object
	.size		_ZN34_INTERNAL_677801fa_4_k_cu_6321e8f86thrust24THRUST_300001_SM_1000_NS6deviceE,(_ZN34_INTERNAL_677801fa_4_k_cu_6321e8f84cuda3std3__47nulloptE - _ZN34_INTERNAL_677801fa_4_k_cu_6321e8f86thrust24THRUST_300001_SM_1000_NS6deviceE)
_ZN34_INTERNAL_677801fa_4_k_cu_6321e8f86thrust24THRUST_300001_SM_1000_NS6deviceE:
	.zero		1
	.type		_ZN34_INTERNAL_677801fa_4_k_cu_6321e8f84cuda3std3__47nulloptE,@object
	.size		_ZN34_INTERNAL_677801fa_4_k_cu_6321e8f84cuda3std3__47nulloptE,(_ZN34_INTERNAL_677801fa_4_k_cu_6321e8f84cuda3std6ranges3__45__cpo8distanceE - _ZN34_INTERNAL_677801fa_4_k_cu_6321e8f84cuda3std3__47nulloptE)
_ZN34_INTERNAL_677801fa_4_k_cu_6321e8f84cuda3std3__47nulloptE:
	.zero		1
	.type		_ZN34_INTERNAL_677801fa_4_k_cu_6321e8f84cuda3std6ranges3__45__cpo8distanceE,@object
	.size		_ZN34_INTERNAL_677801fa_4_k_cu_6321e8f84cuda3std6ranges3__45__cpo8distanceE,(_ZN34_INTERNAL_677801fa_4_k_cu_6321e8f86thrust24THRUST_300001_SM_1000_NS12placeholders2_4E - _ZN34_INTERNAL_677801fa_4_k_cu_6321e8f84cuda3std6ranges3__45__cpo8distanceE)
_ZN34_INTERNAL_677801fa_4_k_cu_6321e8f84cuda3std6ranges3__45__cpo8distanceE:
	.zero		1
	.type		_ZN34_INTERNAL_677801fa_4_k_cu_6321e8f86thrust24THRUST_300001_SM_1000_NS12placeholders2_4E,@object
	.size		_ZN34_INTERNAL_677801fa_4_k_cu_6321e8f86thrust24THRUST_300001_SM_1000_NS12placeholders2_4E,(_ZN34_INTERNAL_677801fa_4_k_cu_6321e8f84cuda3std3__45__cpo6rbeginE - _ZN34_INTERNAL_677801fa_4_k_cu_6321e8f86thrust24THRUST_300001_SM_1000_NS12placeholders2_4E)
_ZN34_INTERNAL_677801fa_4_k_cu_6321e8f86thrust24THRUST_300001_SM_1000_NS12placeholders2_4E:
	.zero		1
	.type		_ZN34_INTERNAL_677801fa_4_k_cu_6321e8f84cuda3std3__45__cpo6rbeginE,@object
	.size		_ZN34_INTERNAL_677801fa_4_k_cu_6321e8f84cuda3std3__45__cpo6rbeginE,(_ZN34_INTERNAL_677801fa_4_k_cu_6321e8f84cuda3std6ranges3__45__cpo7advanceE - _ZN34_INTERNAL_677801fa_4_k_cu_6321e8f84cuda3std3__45__cpo6rbeginE)
_ZN34_INTERNAL_677801fa_4_k_cu_6321e8f84cuda3std3__45__cpo6rbeginE:
	.zero		1
	.type		_ZN34_INTERNAL_677801fa_4_k_cu_6321e8f84cuda3std6ranges3__45__cpo7advanceE,@object
	.size		_ZN34_INTERNAL_677801fa_4_k_cu_6321e8f84cuda3std6ranges3__45__cpo7advanceE,(_ZN34_INTERNAL_677801fa_4_k_cu_6321e8f86thrust24THRUST_300001_SM_1000_NS12placeholders3_10E - _ZN34_INTERNAL_677801fa_4_k_cu_6321e8f84cuda3std6ranges3__45__cpo7advanceE)
_ZN34_INTERNAL_677801fa_4_k_cu_6321e8f84cuda3std6ranges3__45__cpo7advanceE:
	.zero		1
	.type		_ZN34_INTERNAL_677801fa_4_k_cu_6321e8f86thrust24THRUST_300001_SM_1000_NS12placeholders3_10E,@object
	.size		_ZN34_INTERNAL_677801fa_4_k_cu_6321e8f86thrust24THRUST_300001_SM_1000_NS12placeholders3_10E,(_ZN34_INTERNAL_677801fa_4_k_cu_6321e8f84cuda3std3__48in_placeE - _ZN34_INTERNAL_677801fa_4_k_cu_6321e8f86thrust24THRUST_300001_SM_1000_NS12placeholders3_10E)
_ZN34_INTERNAL_677801fa_4_k_cu_6321e8f86thrust24THRUST_300001_SM_1000_NS12placeholders3_10E:
	.zero		1
	.type		_ZN34_INTERNAL_677801fa_4_k_cu_6321e8f84cuda3std3__48in_placeE,@object
	.size		_ZN34_INTERNAL_677801fa_4_k_cu_6321e8f84cuda3std3__48in_placeE,(_ZN34_INTERNAL_677801fa_4_k_cu_6321e8f84cuda3std6ranges3__45__cpo4sizeE - _ZN34_INTERNAL_677801fa_4_k_cu_6321e8f84cuda3std3__48in_placeE)
_ZN34_INTERNAL_677801fa_4_k_cu_6321e8f84cuda3std3__48in_placeE:
	.zero		1
	.type		_ZN34_INTERNAL_677801fa_4_k_cu_6321e8f84cuda3std6ranges3__45__cpo4sizeE,@object
	.size		_ZN34_INTERNAL_677801fa_4_k_cu_6321e8f84cuda3std6ranges3__45__cpo4sizeE,(_ZN34_INTERNAL_677801fa_4_k_cu_6321e8f86thrust24THRUST_300001_SM_1000_NS12placeholders2_2E - _ZN34_INTERNAL_677801fa_4_k_cu_6321e8f84cuda3std6ranges3__45__cpo4sizeE)
_ZN34_INTERNAL_677801fa_4_k_cu_6321e8f84cuda3std6ranges3__45__cpo4sizeE:
	.zero		1
	.type		_ZN34_INTERNAL_677801fa_4_k_cu_6321e8f86thrust24THRUST_300001_SM_1000_NS12placeholders2_2E,@object
	.size		_ZN34_INTERNAL_677801fa_4_k_cu_6321e8f86thrust24THRUST_300001_SM_1000_NS12placeholders2_2E,(_ZN34_INTERNAL_677801fa_4_k_cu_6321e8f84cuda3std3__45__cpo6cbeginE - _ZN34_INTERNAL_677801fa_4_k_cu_6321e8f86thrust24THRUST_300001_SM_1000_NS12placeholders2_2E)
_ZN34_INTERNAL_677801fa_4_k_cu_6321e8f86thrust24THRUST_300001_SM_1000_NS12placeholders2_2E:
	.zero		1
	.type		_ZN34_INTERNAL_677801fa_4_k_cu_6321e8f84cuda3std3__45__cpo6cbeginE,@object
	.size		_ZN34_INTERNAL_677801fa_4_k_cu_6321e8f84cuda3std3__45__cpo6cbeginE,(_ZN34_INTERNAL_677801fa_4_k_cu_6321e8f84cuda3std6ranges3__45__cpo6cbeginE - _ZN34_INTERNAL_677801fa_4_k_cu_6321e8f84cuda3std3__45__cpo6cbeginE)
_ZN34_INTERNAL_677801fa_4_k_cu_6321e8f84cuda3std3__45__cpo6cbeginE:
	.zero		1
	.type		_ZN34_INTERNAL_677801fa_4_k_cu_6321e8f84cuda3std6ranges3__45__cpo6cbeginE,@object
	.size		_ZN34_INTERNAL_677801fa_4_k_cu_6321e8f84cuda3std6ranges3__45__cpo6cbeginE,(_ZN34_INTERNAL_677801fa_4_k_cu_6321e8f86thrust24THRUST_300001_SM_1000_NS12placeholders2_6E - _ZN34_INTERNAL_677801fa_4_k_cu_6321e8f84cuda3std6ranges3__45__cpo6cbeginE)
_ZN34_INTERNAL_677801fa_4_k_cu_6321e8f84cuda3std6ranges3__45__cpo6cbeginE:
	.zero		1
	.type		_ZN34_INTERNAL_677801fa_4_k_cu_6321e8f86thrust24THRUST_300001_SM_1000_NS12placeholders2_6E,@object
	.size		_ZN34_INTERNAL_677801fa_4_k_cu_6321e8f86thrust24THRUST_300001_SM_1000_NS12placeholders2_6E,(_ZN34_INTERNAL_677801fa_4_k_cu_6321e8f84cuda3std3__45__cpo7crbeginE - _ZN34_INTERNAL_677801fa_4_k_cu_6321e8f86thrust24THRUST_300001_SM_1000_NS12placeholders2_6E)
_ZN34_INTERNAL_677801fa_4_k_cu_6321e8f86thrust24THRUST_300001_SM_1000_NS12placeholders2_6E:
	.zero		1
	.type		_ZN34_INTERNAL_677801fa_4_k_cu_6321e8f84cuda3std3__45__cpo7crbeginE,@object
	.size		_ZN34_INTERNAL_677801fa_4_k_cu_6321e8f84cuda3std3__45__cpo7crbeginE,(_ZN34_INTERNAL_677801fa_4_k_cu_6321e8f84cuda3std6ranges3__45__cpo4nextE - _ZN34_INTERNAL_677801fa_4_k_cu_6321e8f84cuda3std3__45__cpo7crbeginE)
_ZN34_INTERNAL_677801fa_4_k_cu_6321e8f84cuda3std3__45__cpo7crbeginE:
	.zero		1
	.type		_ZN34_INTERNAL_677801fa_4_k_cu_6321e8f84cuda3std6ranges3__45__cpo4nextE,@object
	.size		_ZN34_INTERNAL_677801fa_4_k_cu_6321e8f84cuda3std6ranges3__45__cpo4nextE,(_ZN34_INTERNAL_677801fa_4_k_cu_6321e8f84cuda3std6ranges3__45__cpo4swapE - _ZN34_INTERNAL_677801fa_4_k_cu_6321e8f84cuda3std6ranges3__45__cpo4nextE)
_ZN34_INTERNAL_677801fa_4_k_cu_6321e8f84cuda3std6ranges3__45__cpo4nextE:
	.zero		1
	.type		_ZN34_INTERNAL_677801fa_4_k_cu_6321e8f84cuda3std6ranges3__45__cpo4swapE,@object
	.size		_ZN34_INTERNAL_677801fa_4_k_cu_6321e8f84cuda3std6ranges3__45__cpo4swapE,(_ZN34_INTERNAL_677801fa_4_k_cu_6321e8f86thrust24THRUST_300001_SM_1000_NS8cuda_cub10par_nosyncE - _ZN34_INTERNAL_677801fa_4_k_cu_6321e8f84cuda3std6ranges3__45__cpo4swapE)
_ZN34_INTERNAL_677801fa_4_k_cu_6321e8f84cuda3std6ranges3__45__cpo4swapE:
	.zero		1
	.type		_ZN34_INTERNAL_677801fa_4_k_cu_6321e8f86thrust24THRUST_300001_SM_1000_NS8cuda_cub10par_nosyncE,@object
	.size		_ZN34_INTERNAL_677801fa_4_k_cu_6321e8f86thrust24THRUST_300001_SM_1000_NS8cuda_cub10par_nosyncE,(_ZN34_INTERNAL_677801fa_4_k_cu_6321e8f86thrust24THRUST_300001_SM_1000_NS3seqE - _ZN34_INTERNAL_677801fa_4_k_cu_6321e8f86thrust24THRUST_300001_SM_1000_NS8cuda_cub10par_nosyncE)
_ZN34_INTERNAL_677801fa_4_k_cu_6321e8f86thrust24THRUST_300001_SM_1000_NS8cuda_cub10par_nosyncE:
	.zero		1
	.type		_ZN34_INTERNAL_677801fa_4_k_cu_6321e8f86thrust24THRUST_300001_SM_1000_NS3seqE,@object
	.size		_ZN34_INTERNAL_677801fa_4_k_cu_6321e8f86thrust24THRUST_300001_SM_1000_NS3seqE,(_ZN34_INTERNAL_677801fa_4_k_cu_6321e8f84cuda3std3__420unreachable_sentinelE - _ZN34_INTERNAL_677801fa_4_k_cu_6321e8f86thrust24THRUST_300001_SM_1000_NS3seqE)
_ZN34_INTERNAL_677801fa_4_k_cu_6321e8f86thrust24THRUST_300001_SM_1000_NS3seqE:
	.zero		1
	.type		_ZN34_INTERNAL_677801fa_4_k_cu_6321e8f84cuda3std3__420unreachable_sentinelE,@object
	.size		_ZN34_INTERNAL_677801fa_4_k_cu_6321e8f84cuda3std3__420unreachable_sentinelE,(_ZN34_INTERNAL_677801fa_4_k_cu_6321e8f84cuda3std6ranges3__45__cpo5ssizeE - _ZN34_INTERNAL_677801fa_4_k_cu_6321e8f84cuda3std3__420unreachable_sentinelE)
_ZN34_INTERNAL_677801fa_4_k_cu_6321e8f84cuda3std3__420unreachable_sentinelE:
	.zero		1
	.type		_ZN34_INTERNAL_677801fa_4_k_cu_6321e8f84cuda3std6ranges3__45__cpo5ssizeE,@object
	.size		_ZN34_INTERNAL_677801fa_4_k_cu_6321e8f84cuda3std6ranges3__45__cpo5ssizeE,(_ZN34_INTERNAL_677801fa_4_k_cu_6321e8f86thrust24THRUST_300001_SM_1000_NS12placeholders2_3E - _ZN34_INTERNAL_677801fa_4_k_cu_6321e8f84cuda3std6ranges3__45__cpo5ssizeE)
_ZN34_INTERNAL_677801fa_4_k_cu_6321e8f84cuda3std6ranges3__45__cpo5ssizeE:
	.zero		1
	.type		_ZN34_INTERNAL_677801fa_4_k_cu_6321e8f86thrust24THRUST_300001_SM_1000_NS12placeholders2_3E,@object
	.size		_ZN34_INTERNAL_677801fa_4_k_cu_6321e8f86thrust24THRUST_300001_SM_1000_NS12placeholders2_3E,(_ZN34_INTERNAL_677801fa_4_k_cu_6321e8f84cuda3std3__45__cpo4cendE - _ZN34_INTERNAL_677801fa_4_k_cu_6321e8f86thrust24THRUST_300001_SM_1000_NS12placeholders2_3E)
_ZN34_INTERNAL_677801fa_4_k_cu_6321e8f86thrust24THRUST_300001_SM_1000_NS12placeholders2_3E:
	.zero		1
	.type		_ZN34_INTERNAL_677801fa_4_k_cu_6321e8f84cuda3std3__45__cpo4cendE,@object
	.size		_ZN34_INTERNAL_677801fa_4_k_cu_6321e8f84cuda3std3__45__cpo4cendE,(_ZN34_INTERNAL_677801fa_4_k_cu_6321e8f84cuda3std6ranges3__45__cpo4cendE - _ZN34_INTERNAL_677801fa_4_k_cu_6321e8f84cuda3std3__45__cpo4cendE)
_ZN34_INTERNAL_677801fa_4_k_cu_6321e8f84cuda3std3__45__cpo4cendE:
	.zero		1
	.type		_ZN34_INTERNAL_677801fa_4_k_cu_6321e8f84cuda3std6ranges3__45__cpo4cendE,@object
	.size		_ZN34_INTERNAL_677801fa_4_k_cu_6321e8f84cuda3std6ranges3__45__cpo4cendE,(_ZN34_INTERNAL_677801fa_4_k_cu_6321e8f86thrust24THRUST_300001_SM_1000_NS12placeholders2_7E - _ZN34_INTERNAL_677801fa_4_k_cu_6321e8f84cuda3std6ranges3__45__cpo4cendE)
_ZN34_INTERNAL_677801fa_4_k_cu_6321e8f84cuda3std6ranges3__45__cpo4cendE:
	.zero		1
	.type		_ZN34_INTERNAL_677801fa_4_k_cu_6321e8f86thrust24THRUST_300001_SM_1000_NS12placeholders2_7E,@object
	.size		_ZN34_INTERNAL_677801fa_4_k_cu_6321e8f86thrust24THRUST_300001_SM_1000_NS12placeholders2_7E,(_ZN34_INTERNAL_677801fa_4_k_cu_6321e8f84cuda3std3__45__cpo5crendE - _ZN34_INTERNAL_677801fa_4_k_cu_6321e8f86thrust24THRUST_300001_SM_1000_NS12placeholders2_7E)
_ZN34_INTERNAL_677801fa_4_k_cu_6321e8f86thrust24THRUST_300001_SM_1000_NS12placeholders2_7E:
	.zero		1
	.type		_ZN34_INTERNAL_677801fa_4_k_cu_6321e8f84cuda3std3__45__cpo5crendE,@object
	.size		_ZN34_INTERNAL_677801fa_4_k_cu_6321e8f84cuda3std3__45__cpo5crendE,(_ZN34_INTERNAL_677801fa_4_k_cu_6321e8f84cuda3std6ranges3__45__cpo4prevE - _ZN34_INTERNAL_677801fa_4_k_cu_6321e8f84cuda3std3__45__cpo5crendE)
_ZN34_INTERNAL_677801fa_4_k_cu_6321e8f84cuda3std3__45__cpo5crendE:
	.zero		1
	.type		_ZN34_INTERNAL_677801fa_4_k_cu_6321e8f84cuda3std6ranges3__45__cpo4prevE,@object
	.size		_ZN34_INTERNAL_677801fa_4_k_cu_6321e8f84cuda3std6ranges3__45__cpo4prevE,(_ZN34_INTERNAL_677801fa_4_k_cu_6321e8f84cuda3std6ranges3__45__cpo9iter_moveE - _ZN34_INTERNAL_677801fa_4_k_cu_6321e8f84cuda3std6ranges3__45__cpo4prevE)
_ZN34_INTERNAL_677801fa_4_k_cu_6321e8f84cuda3std6ranges3__45__cpo4prevE:
	.zero		1
	.type		_ZN34_INTERNAL_677801fa_4_k_cu_6321e8f84cuda3std6ranges3__45__cpo9iter_moveE,@object
	.size		_ZN34_INTERNAL_677801fa_4_k_cu_6321e8f84cuda3std6ranges3__45__cpo9iter_moveE,(_ZN34_INTERNAL_677801fa_4_k_cu_6321e8f86thrust24THRUST_300001_SM_1000_NS6system6detail10sequential3seqE - _ZN34_INTERNAL_677801fa_4_k_cu_6321e8f84cuda3std6ranges3__45__cpo9iter_moveE)
_ZN34_INTERNAL_677801fa_4_k_cu_6321e8f84cuda3std6ranges3__45__cpo9iter_moveE:
	.zero		1
	.type		_ZN34_INTERNAL_677801fa_4_k_cu_6321e8f86thrust24THRUST_300001_SM_1000_NS6system6detail10sequential3seqE,@object
	.size		_ZN34_INTERNAL_677801fa_4_k_cu_6321e8f86thrust24THRUST_300001_SM_1000_NS6system6detail10sequential3seqE,(_ZN34_INTERNAL_677801fa_4_k_cu_6321e8f86thrust24THRUST_300001_SM_1000_NS12placeholders2_9E - _ZN34_INTERNAL_677801fa_4_k_cu_6321e8f86thrust24THRUST_300001_SM_1000_NS6system6detail10sequential3seqE)
_ZN34_INTERNAL_677801fa_4_k_cu_6321e8f86thrust24THRUST_300001_SM_1000_NS6system6detail10sequential3seqE:
	.zero		1
	.type		_ZN34_INTERNAL_677801fa_4_k_cu_6321e8f86thrust24THRUST_300001_SM_1000_NS12placeholders2_9E,@object
	.size		_ZN34_INTERNAL_677801fa_4_k_cu_6321e8f86thrust24THRUST_300001_SM_1000_NS12placeholders2_9E,(_ZN34_INTERNAL_677801fa_4_k_cu_6321e8f84cuda3std3__419piecewise_constructE - _ZN34_INTERNAL_677801fa_4_k_cu_6321e8f86thrust24THRUST_300001_SM_1000_NS12placeholders2_9E)
_ZN34_INTERNAL_677801fa_4_k_cu_6321e8f86thrust24THRUST_300001_SM_1000_NS12placeholders2_9E:
	.zero		1
	.type		_ZN34_INTERNAL_677801fa_4_k_cu_6321e8f84cuda3std3__419piecewise_constructE,@object
	.size		_ZN34_INTERNAL_677801fa_4_k_cu_6321e8f84cuda3std3__419piecewise_constructE,(_ZN34_INTERNAL_677801fa_4_k_cu_6321e8f84cuda3std6ranges3__45__cpo5cdataE - _ZN34_INTERNAL_677801fa_4_k_cu_6321e8f84cuda3std3__419piecewise_constructE)
_ZN34_INTERNAL_677801fa_4_k_cu_6321e8f84cuda3std3__419piecewise_constructE:
	.zero		1
	.type		_ZN34_INTERNAL_677801fa_4_k_cu_6321e8f84cuda3std6ranges3__45__cpo5cdataE,@object
	.size		_ZN34_INTERNAL_677801fa_4_k_cu_6321e8f84cuda3std6ranges3__45__cpo5cdataE,(_ZN34_INTERNAL_677801fa_4_k_cu_6321e8f86thrust24THRUST_300001_SM_1000_NS12placeholders2_1E - _ZN34_INTERNAL_677801fa_4_k_cu_6321e8f84cuda3std6ranges3__45__cpo5cdataE)
_ZN34_INTERNAL_677801fa_4_k_cu_6321e8f84cuda3std6ranges3__45__cpo5cdataE:
	.zero		1
	.type		_ZN34_INTERNAL_677801fa_4_k_cu_6321e8f86thrust24THRUST_300001_SM_1000_NS12placeholders2_1E,@object
	.size		_ZN34_INTERNAL_677801fa_4_k_cu_6321e8f86thrust24THRUST_300001_SM_1000_NS12placeholders2_1E,(_ZN34_INTERNAL_677801fa_4_k_cu_6321e8f84cuda3std3__45__cpo3endE - _ZN34_INTERNAL_677801fa_4_k_cu_6321e8f86thrust24THRUST_300001_SM_1000_NS12placeholders2_1E)
_ZN34_INTERNAL_677801fa_4_k_cu_6321e8f86thrust24THRUST_300001_SM_1000_NS12placeholders2_1E:
	.zero		1
	.type		_ZN34_INTERNAL_677801fa_4_k_cu_6321e8f84cuda3std3__45__cpo3endE,@object
	.size		_ZN34_INTERNAL_677801fa_4_k_cu_6321e8f84cuda3std3__45__cpo3endE,(_ZN34_INTERNAL_677801fa_4_k_cu_6321e8f84cuda3std6ranges3__45__cpo3endE - _ZN34_INTERNAL_677801fa_4_k_cu_6321e8f84cuda3std3__45__cpo3endE)
_ZN34_INTERNAL_677801fa_4_k_cu_6321e8f84cuda3std3__45__cpo3endE:
	.zero		1
	.type		_ZN34_INTERNAL_677801fa_4_k_cu_6321e8f84cuda3std6ranges3__45__cpo3endE,@object
	.size		_ZN34_INTERNAL_677801fa_4_k_cu_6321e8f84cuda3std6ranges3__45__cpo3endE,(_ZN34_INTERNAL_677801fa_4_k_cu_6321e8f86thrust24THRUST_300001_SM_1000_NS12placeholders2_5E - _ZN34_INTERNAL_677801fa_4_k_cu_6321e8f84cuda3std6ranges3__45__cpo3endE)
_ZN34_INTERNAL_677801fa_4_k_cu_6321e8f84cuda3std6ranges3__45__cpo3endE:
	.zero		1
	.type		_ZN34_INTERNAL_677801fa_4_k_cu_6321e8f86thrust24THRUST_300001_SM_1000_NS12placeholders2_5E,@object
	.size		_ZN34_INTERNAL_677801fa_4_k_cu_6321e8f86thrust24THRUST_300001_SM_1000_NS12placeholders2_5E,(_ZN34_INTERNAL_677801fa_4_k_cu_6321e8f84cuda3std3__45__cpo4rendE - _ZN34_INTERNAL_677801fa_4_k_cu_6321e8f86thrust24THRUST_300001_SM_1000_NS12placeholders2_5E)
_ZN34_INTERNAL_677801fa_4_k_cu_6321e8f86thrust24THRUST_300001_SM_1000_NS12placeholders2_5E:
	.zero		1
	.type		_ZN34_INTERNAL_677801fa_4_k_cu_6321e8f84cuda3std3__45__cpo4rendE,@object
	.size		_ZN34_INTERNAL_677801fa_4_k_cu_6321e8f84cuda3std3__45__cpo4rendE,(_ZN34_INTERNAL_677801fa_4_k_cu_6321e8f84cuda3std6ranges3__45__cpo9iter_swapE - _ZN34_INTERNAL_677801fa_4_k_cu_6321e8f84cuda3std3__45__cpo4rendE)
_ZN34_INTERNAL_677801fa_4_k_cu_6321e8f84cuda3std3__45__cpo4rendE:
	.zero		1
	.type		_ZN34_INTERNAL_677801fa_4_k_cu_6321e8f84cuda3std6ranges3__45__cpo9iter_swapE,@object
	.size		_ZN34_INTERNAL_677801fa_4_k_cu_6321e8f84cuda3std6ranges3__45__cpo9iter_swapE,(_ZN34_INTERNAL_677801fa_4_k_cu_6321e8f84cuda3std3__48unexpectE - _ZN34_INTERNAL_677801fa_4_k_cu_6321e8f84cuda3std6ranges3__45__cpo9iter_swapE)
_ZN34_INTERNAL_677801fa_4_k_cu_6321e8f84cuda3std6ranges3__45__cpo9iter_swapE:
	.zero		1
	.type		_ZN34_INTERNAL_677801fa_4_k_cu_6321e8f84cuda3std3__48unexpectE,@object
	.size		_ZN34_INTERNAL_677801fa_4_k_cu_6321e8f84cuda3std3__48unexpectE,(_ZN34_INTERNAL_677801fa_4_k_cu_6321e8f86thrust24THRUST_300001_SM_1000_NS8cuda_cub3parE - _ZN34_INTERNAL_677801fa_4_k_cu_6321e8f84cuda3std3__48unexpectE)
_ZN34_INTERNAL_677801fa_4_k_cu_6321e8f84cuda3std3__48unexpectE:
	.zero		1
	.type		_ZN34_INTERNAL_677801fa_4_k_cu_6321e8f86thrust24THRUST_300001_SM_1000_NS8cuda_cub3parE,@object
	.size		_ZN34_INTERNAL_677801fa_4_k_cu_6321e8f86thrust24THRUST_300001_SM_1000_NS8cuda_cub3parE,(.L_29 - _ZN34_INTERNAL_677801fa_4_k_cu_6321e8f86thrust24THRUST_300001_SM_1000_NS8cuda_cub3parE)
_ZN34_INTERNAL_677801fa_4_k_cu_6321e8f86thrust24THRUST_300001_SM_1000_NS8cuda_cub3parE:
	.zero		1
.L_29:


//--------------------- .nv.constant0._ZN3cub18CUB_300001_SM_10006detail11EmptyKernelIvEEvv --------------------------
	.section	.nv.constant0._ZN3cub18CUB_300001_SM_10006detail11EmptyKernelIvEEvv,"a",@progbits
	.sectionflags	@""
	.align	4
.nv.constant0._ZN3cub18CUB_300001_SM_10006detail11EmptyKernelIvEEvv:
	.zero		896


//--------------------- SYMBOLS --------------------------

	.type		.nv.reservedSmem.offset0,@object
	.size		.nv.reservedSmem.offset0,0x4
